//
// Generated by NVIDIA NVVM Compiler
//
// Compiler Build ID: CL-36424714
// Cuda compilation tools, release 13.0, V13.0.88
// Based on NVVM 20.0.0
//

.version 9.0
.target sm_100
.address_size 64

	// .globl	_Z6vecAddPfS_S_i
.global .align 1 .b8 _ZN34_INTERNAL_c106a406_4_k_cu_21188fb34cuda3std3__45__cpo5beginE[1];
.global .align 1 .b8 _ZN34_INTERNAL_c106a406_4_k_cu_21188fb34cuda3std3__45__cpo3endE[1];
.global .align 1 .b8 _ZN34_INTERNAL_c106a406_4_k_cu_21188fb34cuda3std3__45__cpo6cbeginE[1];
.global .align 1 .b8 _ZN34_INTERNAL_c106a406_4_k_cu_21188fb34cuda3std3__45__cpo4cendE[1];
.global .align 1 .b8 _ZN34_INTERNAL_c106a406_4_k_cu_21188fb34cuda3std3__45__cpo6rbeginE[1];
.global .align 1 .b8 _ZN34_INTERNAL_c106a406_4_k_cu_21188fb34cuda3std3__45__cpo4rendE[1];
.global .align 1 .b8 _ZN34_INTERNAL_c106a406_4_k_cu_21188fb34cuda3std3__45__cpo7crbeginE[1];
.global .align 1 .b8 _ZN34_INTERNAL_c106a406_4_k_cu_21188fb34cuda3std3__45__cpo5crendE[1];
.global .align 1 .b8 _ZN34_INTERNAL_c106a406_4_k_cu_21188fb34cuda3std3__419piecewise_constructE[1];
.global .align 1 .b8 _ZN34_INTERNAL_c106a406_4_k_cu_21188fb34cuda3std6ranges3__45__cpo4swapE[1];
.global .align 1 .b8 _ZN34_INTERNAL_c106a406_4_k_cu_21188fb34cuda3std6ranges3__45__cpo9iter_moveE[1];
.global .align 1 .b8 _ZN34_INTERNAL_c106a406_4_k_cu_21188fb34cuda3std6ranges3__45__cpo5beginE[1];
.global .align 1 .b8 _ZN34_INTERNAL_c106a406_4_k_cu_21188fb34cuda3std6ranges3__45__cpo3endE[1];
.global .align 1 .b8 _ZN34_INTERNAL_c106a406_4_k_cu_21188fb34cuda3std6ranges3__45__cpo6cbeginE[1];
.global .align 1 .b8 _ZN34_INTERNAL_c106a406_4_k_cu_21188fb34cuda3std6ranges3__45__cpo4cendE[1];
.global .align 1 .b8 _ZN34_INTERNAL_c106a406_4_k_cu_21188fb34cuda3std6ranges3__45__cpo7advanceE[1];
.global .align 1 .b8 _ZN34_INTERNAL_c106a406_4_k_cu_21188fb34cuda3std6ranges3__45__cpo9iter_swapE[1];
.global .align 1 .b8 _ZN34_INTERNAL_c106a406_4_k_cu_21188fb34cuda3std6ranges3__45__cpo4nextE[1];
.global .align 1 .b8 _ZN34_INTERNAL_c106a406_4_k_cu_21188fb34cuda3std6ranges3__45__cpo4prevE[1];
.global .align 1 .b8 _ZN34_INTERNAL_c106a406_4_k_cu_21188fb34cuda3std6ranges3__45__cpo4dataE[1];
.global .align 1 .b8 _ZN34_INTERNAL_c106a406_4_k_cu_21188fb34cuda3std6ranges3__45__cpo5cdataE[1];
.global .align 1 .b8 _ZN34_INTERNAL_c106a406_4_k_cu_21188fb34cuda3std6ranges3__45__cpo4sizeE[1];
.global .align 1 .b8 _ZN34_INTERNAL_c106a406_4_k_cu_21188fb34cuda3std6ranges3__45__cpo5ssizeE[1];
.global .align 1 .b8 _ZN34_INTERNAL_c106a406_4_k_cu_21188fb34cuda3std6ranges3__45__cpo8distanceE[1];

.visible .entry _Z6vecAddPfS_S_i(
	.param .u64 .ptr .align 1 _Z6vecAddPfS_S_i_param_0,
	.param .u64 .ptr .align 1 _Z6vecAddPfS_S_i_param_1,
	.param .u64 .ptr .align 1 _Z6vecAddPfS_S_i_param_2,
	.param .u32 _Z6vecAddPfS_S_i_param_3
)
{
	.reg .pred 	%p<2>;
	.reg .b32 	%r<6>;
	.reg .b32 	%f<4>;
	.reg .b64 	%rd<11>;

	ld.param.u64 	%rd1, [_Z6vecAddPfS_S_i_param_0];
	ld.param.u64 	%rd2, [_Z6vecAddPfS_S_i_param_1];
	ld.param.u64 	%rd3, [_Z6vecAddPfS_S_i_param_2];
	ld.param.u32 	%r2, [_Z6vecAddPfS_S_i_param_3];
	mov.u32 	%r3, %tid.x;
	mov.u32 	%r4, %ctaid.x;
	mov.u32 	%r5, %ntid.x;
	mad.lo.s32 	%r1, %r4, %r5, %r3;
	setp.ge.s32 	%p1, %r1, %r2;
	@%p1 bra 	$L__BB0_2;
	cvta.to.global.u64 	%rd4, %rd1;
	cvta.to.global.u64 	%rd5, %rd2;
	cvta.to.global.u64 	%rd6, %rd3;
	mul.wide.s32 	%rd7, %r1, 4;
	add.s64 	%rd8, %rd4, %rd7;
	ld.global.f32 	%f1, [%rd8];
	add.s64 	%rd9, %rd5, %rd7;
	ld.global.f32 	%f2, [%rd9];
	add.f32 	%f3, %f1, %f2;
	add.s64 	%rd10, %rd6, %rd7;
	st.global.f32 	[%rd10], %f3;
$L__BB0_2:
	ret;

}


// ===== COMPILED SASS (sm_100) =====

	.target	sm_100

	.elftype	@"ET_EXEC"


//--------------------- .note.nv.tkinfo           --------------------------
	.section	.note.nv.tkinfo,"",@"SHT_NOTE"
	.sectionflags	@"SHF_NOTE_NV_TKINFO"
	.tkinfo
        /*0018*/ 	.word	0x00000002
        /*0030*/ 	.string	""
        /*0030*/ 	.string	"ptxas"
        /*0030*/ 	.string	"Cuda compilation tools, release 13.0, V13.0.88"
        /*0030*/ 	.string	"Build cuda_13.0.r13.0/compiler.36424714_0"
        /*0030*/ 	.string	"-arch sm_100 -m 64 "



//--------------------- .note.nv.cuinfo           --------------------------
	.section	.note.nv.cuinfo,"",@"SHT_NOTE"
	.sectionflags	@"SHF_NOTE_NV_CUINFO"
        /*0018*/ 	.short	0x0002
        /*001a*/ 	.short	0x0064
        /*001c*/ 	.short	0x0082
	.zero		2


//--------------------- .nv.info                  --------------------------
	.section	.nv.info,"",@"SHT_CUDA_INFO"
	.align	4


	//----- nvinfo : EIATTR_REGCOUNT
	.align		4
        /*0000*/ 	.byte	0x04, 0x2f
        /*0002*/ 	.short	(.L_25 - .L_24)
	.align		4
.L_24:
        /*0004*/ 	.word	index@(_Z6vecAddPfS_S_i)
        /*0008*/ 	.word	0x0000000c


	//----- nvinfo : EIATTR_FRAME_SIZE
	.align		4
.L_25:
        /*000c*/ 	.byte	0x04, 0x11
        /*000e*/ 	.short	(.L_27 - .L_26)
	.align		4
.L_26:
        /*0010*/ 	.word	index@(_Z6vecAddPfS_S_i)
        /*0014*/ 	.word	0x00000000


	//----- nvinfo : EIATTR_MIN_STACK_SIZE
	.align		4
.L_27:
        /*0018*/ 	.byte	0x04, 0x12
        /*001a*/ 	.short	(.L_29 - .L_28)
	.align		4
.L_28:
        /*001c*/ 	.word	index@(_Z6vecAddPfS_S_i)
        /*0020*/ 	.word	0x00000000
.L_29:


//--------------------- .nv.compat                --------------------------
	.section	.nv.compat,"",@"SHT_CUDA_COMPAT_INFO"
	.align	4
        /*0000*/ 	.byte	0x02, 0x09, 0x00, 0x00, 0x02, 0x02, 0x01, 0x00, 0x02, 0x05, 0x05, 0x00, 0x03, 0x07, 0x01, 0x01
        /*0010*/ 	.byte	0x02, 0x03, 0x00, 0x00, 0x02, 0x06, 0x01, 0x00, 0x04, 0x0b, 0x08, 0x00, 0x09, 0x00, 0x00, 0x00
        /*0020*/ 	.byte	0x00, 0x00, 0x00, 0x00


//--------------------- .nv.info._Z6vecAddPfS_S_i --------------------------
	.section	.nv.info._Z6vecAddPfS_S_i,"",@"SHT_CUDA_INFO"
	.sectionflags	@""
	.align	4


	//----- nvinfo : EIATTR_CUDA_API_VERSION
	.align		4
        /*0000*/ 	.byte	0x04, 0x37
        /*0002*/ 	.short	(.L_31 - .L_30)
.L_30:
        /*0004*/ 	.word	0x00000082


	//----- nvinfo : EIATTR_KPARAM_INFO
	.align		4
.L_31:
        /*0008*/ 	.byte	0x04, 0x17
        /*000a*/ 	.short	(.L_33 - .L_32)
.L_32:
        /*000c*/ 	.word	0x00000000
        /*0010*/ 	.short	0x0003
        /*0012*/ 	.short	0x0018
        /*0014*/ 	.byte	0x00, 0xf0, 0x11, 0x00


	//----- nvinfo : EIATTR_KPARAM_INFO
	.align		4
.L_33:
        /*0018*/ 	.byte	0x04, 0x17
        /*001a*/ 	.short	(.L_35 - .L_34)
.L_34:
        /*001c*/ 	.word	0x00000000
        /*0020*/ 	.short	0x0002
        /*0022*/ 	.short	0x0010
        /*0024*/ 	.byte	0x00, 0xf5, 0x21, 0x00


	//----- nvinfo : EIATTR_KPARAM_INFO
	.align		4
.L_35:
        /*0028*/ 	.byte	0x04, 0x17
        /*002a*/ 	.short	(.L_37 - .L_36)
.L_36:
        /*002c*/ 	.word	0x00000000
        /*0030*/ 	.short	0x0001
        /*0032*/ 	.short	0x0008
        /*0034*/ 	.byte	0x00, 0xf5, 0x21, 0x00


	//----- nvinfo : EIATTR_KPARAM_INFO
	.align		4
.L_37:
        /*0038*/ 	.byte	0x04, 0x17
        /*003a*/ 	.short	(.L_39 - .L_38)
.L_38:
        /*003c*/ 	.word	0x00000000
        /*0040*/ 	.short	0x0000
        /*0042*/ 	.short	0x0000
        /*0044*/ 	.byte	0x00, 0xf5, 0x21, 0x00


	//----- nvinfo : EIATTR_SPARSE_MMA_MASK
	.align		4
.L_39:
        /*0048*/ 	.byte	0x03, 0x50
        /*004a*/ 	.short	0x0000


	//----- nvinfo : EIATTR_MAXREG_COUNT
	.align		4
        /*004c*/ 	.byte	0x03, 0x1b
        /*004e*/ 	.short	0x00ff


	//----- nvinfo : EIATTR_MERCURY_ISA_VERSION
	.align		4
        /*0050*/ 	.byte	0x03, 0x5f
        /*0052*/ 	.short	0x0101


	//----- nvinfo : EIATTR_VRC_CTA_INIT_COUNT
	.align		4
        /*0054*/ 	.byte	0x02, 0x4a
	.zero		1
	.zero		1


	//----- nvinfo : EIATTR_EXIT_INSTR_OFFSETS
	.align		4
        /*0058*/ 	.byte	0x04, 0x1c
        /*005a*/ 	.short	(.L_41 - .L_40)


	//   ....[0]....
.L_40:
        /*005c*/ 	.word	0x00000070


	//   ....[1]....
        /*0060*/ 	.word	0x00000130


	//----- nvinfo : EIATTR_CBANK_PARAM_SIZE
	.align		4
.L_41:
        /*0064*/ 	.byte	0x03, 0x19
        /*0066*/ 	.short	0x001c


	//----- nvinfo : EIATTR_PARAM_CBANK
	.align		4
        /*0068*/ 	.byte	0x04, 0x0a
        /*006a*/ 	.short	(.L_43 - .L_42)
	.align		4
.L_42:
        /*006c*/ 	.word	index@(.nv.constant0._Z6vecAddPfS_S_i)
        /*0070*/ 	.short	0x0380
        /*0072*/ 	.short	0x001c


	//----- nvinfo : EIATTR_SW_WAR
	.align		4
.L_43:
        /*0074*/ 	.byte	0x04, 0x36
        /*0076*/ 	.short	(.L_45 - .L_44)
.L_44:
        /*0078*/ 	.word	0x00000008
.L_45:


//--------------------- .nv.callgraph             --------------------------
	.section	.nv.callgraph,"",@"SHT_CUDA_CALLGRAPH"
	.align	4
	.sectionentsize	8
	.align		4
        /*0000*/ 	.word	0x00000000
	.align		4
        /*0004*/ 	.word	0xffffffff
	.align		4
        /*0008*/ 	.word	0x00000000
	.align		4
        /*000c*/ 	.word	0xfffffffe
	.align		4
        /*0010*/ 	.word	0x00000000
	.align		4
        /*0014*/ 	.word	0xfffffffd
	.align		4
        /*0018*/ 	.word	0x00000000
	.align		4
        /*001c*/ 	.word	0xfffffffc


//--------------------- .nv.constant4             --------------------------
	.section	.nv.constant4,"a",@progbits
	.align	8
	.align		8
.nv.constant4:
        /*0000*/ 	.dword	_ZN34_INTERNAL_c106a406_4_k_cu_21188fb34cuda3std3__45__cpo5beginE
	.align		8
        /*0008*/ 	.dword	_ZN34_INTERNAL_c106a406_4_k_cu_21188fb34cuda3std3__45__cpo3endE
	.align		8
        /*0010*/ 	.dword	_ZN34_INTERNAL_c106a406_4_k_cu_21188fb34cuda3std3__45__cpo6cbeginE
	.align		8
        /*0018*/ 	.dword	_ZN34_INTERNAL_c106a406_4_k_cu_21188fb34cuda3std3__45__cpo4cendE
	.align		8
        /*0020*/ 	.dword	_ZN34_INTERNAL_c106a406_4_k_cu_21188fb34cuda3std3__45__cpo6rbeginE
	.align		8
        /*0028*/ 	.dword	_ZN34_INTERNAL_c106a406_4_k_cu_21188fb34cuda3std3__45__cpo4rendE
	.align		8
        /*0030*/ 	.dword	_ZN34_INTERNAL_c106a406_4_k_cu_21188fb34cuda3std3__45__cpo7crbeginE
	.align		8
        /*0038*/ 	.dword	_ZN34_INTERNAL_c106a406_4_k_cu_21188fb34cuda3std3__45__cpo5crendE
	.align		8
        /*0040*/ 	.dword	_ZN34_INTERNAL_c106a406_4_k_cu_21188fb34cuda3std3__419piecewise_constructE
	.align		8
        /*0048*/ 	.dword	_ZN34_INTERNAL_c106a406_4_k_cu_21188fb34cuda3std6ranges3__45__cpo4swapE
	.align		8
        /*0050*/ 	.dword	_ZN34_INTERNAL_c106a406_4_k_cu_21188fb34cuda3std6ranges3__45__cpo9iter_moveE
	.align		8
        /*0058*/ 	.dword	_ZN34_INTERNAL_c106a406_4_k_cu_21188fb34cuda3std6ranges3__45__cpo5beginE
	.align		8
        /*0060*/ 	.dword	_ZN34_INTERNAL_c106a406_4_k_cu_21188fb34cuda3std6ranges3__45__cpo3endE
	.align		8
        /*0068*/ 	.dword	_ZN34_INTERNAL_c106a406_4_k_cu_21188fb34cuda3std6ranges3__45__cpo6cbeginE
	.align		8
        /*0070*/ 	.dword	_ZN34_INTERNAL_c106a406_4_k_cu_21188fb34cuda3std6ranges3__45__cpo4cendE
	.align		8
        /*0078*/ 	.dword	_ZN34_INTERNAL_c106a406_4_k_cu_21188fb34cuda3std6ranges3__45__cpo7advanceE
	.align		8
        /*0080*/ 	.dword	_ZN34_INTERNAL_c106a406_4_k_cu_21188fb34cuda3std6ranges3__45__cpo9iter_swapE
	.align		8
        /*0088*/ 	.dword	_ZN34_INTERNAL_c106a406_4_k_cu_21188fb34cuda3std6ranges3__45__cpo4nextE
	.align		8
        /*0090*/ 	.dword	_ZN34_INTERNAL_c106a406_4_k_cu_21188fb34cuda3std6ranges3__45__cpo4prevE
	.align		8
        /*0098*/ 	.dword	_ZN34_INTERNAL_c106a406_4_k_cu_21188fb34cuda3std6ranges3__45__cpo4dataE
	.align		8
        /*00a0*/ 	.dword	_ZN34_INTERNAL_c106a406_4_k_cu_21188fb34cuda3std6ranges3__45__cpo5cdataE
	.align		8
        /*00a8*/ 	.dword	_ZN34_INTERNAL_c106a406_4_k_cu_21188fb34cuda3std6ranges3__45__cpo4sizeE
	.align		8
        /*00b0*/ 	.dword	_ZN34_INTERNAL_c106a406_4_k_cu_21188fb34cuda3std6ranges3__45__cpo5ssizeE
	.align		8
        /*00b8*/ 	.dword	_ZN34_INTERNAL_c106a406_4_k_cu_21188fb34cuda3std6ranges3__45__cpo8distanceE


//--------------------- .text._Z6vecAddPfS_S_i    --------------------------
	.section	.text._Z6vecAddPfS_S_i,"ax",@progbits
	.align	128
        .global         _Z6vecAddPfS_S_i
        .type           _Z6vecAddPfS_S_i,@function
        .size           _Z6vecAddPfS_S_i,(.L_x_1 - _Z6vecAddPfS_S_i)
        .other          _Z6vecAddPfS_S_i,@"STO_CUDA_ENTRY STV_DEFAULT"
_Z6vecAddPfS_S_i:
.text._Z6vecAddPfS_S_i:
[----:B------:R-:W-:Y:S01]  /*0000*/  LDC R1, c[0x0][0x37c] ;  /* 0x0000df00ff017b82 */ /* 0x000fe20000000800 */
[----:B------:R-:W0:Y:S07]  /*0010*/  S2R R9, SR_TID.X ;  /* 0x0000000000097919 */ /* 0x000e2e0000002100 */
[----:B------:R-:W0:Y:S01]  /*0020*/  S2UR UR4, SR_CTAID.X ;  /* 0x00000000000479c3 */ /* 0x000e220000002500 */
[----:B------:R-:W1:Y:S07]  /*0030*/  LDCU UR5, c[0x0][0x398] ;  /* 0x00007300ff0577ac */ /* 0x000e6e0008000800 */
[----:B------:R-:W0:Y:S02]  /*0040*/  LDC R0, c[0x0][0x360] ;  /* 0x0000d800ff007b82 */ /* 0x000e240000000800 */
[----:B0-----:R-:W-:-:S05]  /*0050*/  IMAD R9, R0, UR4, R9 ;  /* 0x0000000400097c24 */ /* 0x001fca000f8e0209 */
[----:B-1----:R-:W-:-:S13]  /*0060*/  ISETP.GE.AND P0, PT, R9, UR5, PT ;  /* 0x0000000509007c0c */ /* 0x002fda000bf06270 */
[----:B------:R-:W-:Y:S05]  /*0070*/  @P0 EXIT ;  /* 0x000000000000094d */ /* 0x000fea0003800000 */
[----:B------:R-:W0:Y:S01]  /*0080*/  LDC.64 R2, c[0x0][0x380] ;  /* 0x0000e000ff027b82 */ /* 0x000e220000000a00 */
[----:B------:R-:W1:Y:S07]  /*0090*/  LDCU.64 UR4, c[0x0][0x358] ;  /* 0x00006b00ff0477ac */ /* 0x000e6e0008000a00 */
[----:B------:R-:W2:Y:S08]  /*00a0*/  LDC.64 R4, c[0x0][0x388] ;  /* 0x0000e200ff047b82 */ /* 0x000eb00000000a00 */
[----:B------:R-:W3:Y:S01]  /*00b0*/  LDC.64 R6, c[0x0][0x390] ;  /* 0x0000e400ff067b82 */ /* 0x000ee20000000a00 */
[----:B0-----:R-:W-:-:S06]  /*00c0*/  IMAD.WIDE R2, R9, 0x4, R2 ;  /* 0x0000000409027825 */ /* 0x001fcc00078e0202 */
[----:B-1----:R-:W4:Y:S01]  /*00d0*/  LDG.E R2, desc[UR4][R2.64] ;  /* 0x0000000402027981 */ /* 0x002f22000c1e1900 */
[----:B--2---:R-:W-:-:S06]  /*00e0*/  IMAD.WIDE R4, R9, 0x4, R4 ;  /* 0x0000000409047825 */ /* 0x004fcc00078e0204 */
[----:B------:R-:W4:Y:S01]  /*00f0*/  LDG.E R5, desc[UR4][R4.64] ;  /* 0x0000000404057981 */ /* 0x000f22000c1e1900 */
[----:B---3--:R-:W-:-:S04]  /*0100*/  IMAD.WIDE R6, R9, 0x4, R6 ;  /* 0x0000000409067825 */ /* 0x008fc800078e0206 */
[----:B----4-:R-:W-:-:S05]  /*0110*/  FADD R9, R2, R5 ;  /* 0x0000000502097221 */ /* 0x010fca0000000000 */
[----:B------:R-:W-:Y:S01]  /*0120*/  STG.E desc[UR4][R6.64], R9 ;  /* 0x0000000906007986 */ /* 0x000fe2000c101904 */
[----:B------:R-:W-:Y:S05]  /*0130*/  EXIT ;  /* 0x000000000000794d */ /* 0x000fea0003800000 */
.L_x_0:
[----:B------:R-:W-:-:S00]  /*0140*/  BRA `(.L_x_0) ;  /* 0xfffffffc00fc7947 */ /* 0x000fc0000383ffff */
[----:B------:R-:W-:-:S00]  /*0150*/  NOP ;  /* 0x0000000000007918 */ /* 0x000fc00000000000 */
        /* <DEDUP_REMOVED lines=10> */
.L_x_1:


//--------------------- .nv.shared.reserved.0     --------------------------
	.section	.nv.shared.reserved.0,"aw",@nobits
	.weak		__nv_reservedSMEM_offset_0_alias
	.size		__nv_reservedSMEM_offset_0_alias, 0, 64
	.other		__nv_reservedSMEM_offset_0_alias,@"STO_CUDA_RESERVED_SHARED STV_DEFAULT"
__nv_reservedSMEM_offset_0_alias:
	.zero		0
	.zero		64


//--------------------- .nv.global                --------------------------
	.section	.nv.global,"aw",@nobits
.nv.global:
	.type		_ZN34_INTERNAL_c106a406_4_k_cu_21188fb34cuda3std3__45__cpo6cbeginE,@object
	.size		_ZN34_INTERNAL_c106a406_4_k_cu_21188fb34cuda3std3__45__cpo6cbeginE,(_ZN34_INTERNAL_c106a406_4_k_cu_21188fb34cuda3std6ranges3__45__cpo4prevE - _ZN34_INTERNAL_c106a406_4_k_cu_21188fb34cuda3std3__45__cpo6cbeginE)
_ZN34_INTERNAL_c106a406_4_k_cu_21188fb34cuda3std3__45__cpo6cbeginE:
	.zero		1
	.type		_ZN34_INTERNAL_c106a406_4_k_cu_21188fb34cuda3std6ranges3__45__cpo4prevE,@object
	.size		_ZN34_INTERNAL_c106a406_4_k_cu_21188fb34cuda3std6ranges3__45__cpo4prevE,(_ZN34_INTERNAL_c106a406_4_k_cu_21188fb34cuda3std6ranges3__45__cpo9iter_moveE - _ZN34_INTERNAL_c106a406_4_k_cu_21188fb34cuda3std6ranges3__45__cpo4prevE)
_ZN34_INTERNAL_c106a406_4_k_cu_21188fb34cuda3std6ranges3__45__cpo4prevE:
	.zero		1
	.type		_ZN34_INTERNAL_c106a406_4_k_cu_21188fb34cuda3std6ranges3__45__cpo9iter_moveE,@object
	.size		_ZN34_INTERNAL_c106a406_4_k_cu_21188fb34cuda3std6ranges3__45__cpo9iter_moveE,(_ZN34_INTERNAL_c106a406_4_k_cu_21188fb34cuda3std3__45__cpo7crbeginE - _ZN34_INTERNAL_c106a406_4_k_cu_21188fb34cuda3std6ranges3__45__cpo9iter_moveE)
_ZN34_INTERNAL_c106a406_4_k_cu_21188fb34cuda3std6ranges3__45__cpo9iter_moveE:
	.zero		1
	.type		_ZN34_INTERNAL_c106a406_4_k_cu_21188fb34cuda3std3__45__cpo7crbeginE,@object
	.size		_ZN34_INTERNAL_c106a406_4_k_cu_21188fb34cuda3std3__45__cpo7crbeginE,(_ZN34_INTERNAL_c106a406_4_k_cu_21188fb34cuda3std6ranges3__45__cpo5ssizeE - _ZN34_INTERNAL_c106a406_4_k_cu_21188fb34cuda3std3__45__cpo7crbeginE)
_ZN34_INTERNAL_c106a406_4_k_cu_21188fb34cuda3std3__45__cpo7crbeginE:
	.zero		1
	.type		_ZN34_INTERNAL_c106a406_4_k_cu_21188fb34cuda3std6ranges3__45__cpo5ssizeE,@object
	.size		_ZN34_INTERNAL_c106a406_4_k_cu_21188fb34cuda3std6ranges3__45__cpo5ssizeE,(_ZN34_INTERNAL_c106a406_4_k_cu_21188fb34cuda3std6ranges3__45__cpo4cendE - _ZN34_INTERNAL_c106a406_4_k_cu_21188fb34cuda3std6ranges3__45__cpo5ssizeE)
_ZN34_INTERNAL_c106a406_4_k_cu_21188fb34cuda3std6ranges3__45__cpo5ssizeE:
	.zero		1
	.type		_ZN34_INTERNAL_c106a406_4_k_cu_21188fb34cuda3std6ranges3__45__cpo4cendE,@object
	.size		_ZN34_INTERNAL_c106a406_4_k_cu_21188fb34cuda3std6ranges3__45__cpo4cendE,(_ZN34_INTERNAL_c106a406_4_k_cu_21188fb34cuda3std3__45__cpo5beginE - _ZN34_INTERNAL_c106a406_4_k_cu_21188fb34cuda3std6ranges3__45__cpo4cendE)
_ZN34_INTERNAL_c106a406_4_k_cu_21188fb34cuda3std6ranges3__45__cpo4cendE:
	.zero		1
	.type		_ZN34_INTERNAL_c106a406_4_k_cu_21188fb34cuda3std3__45__cpo5beginE,@object
	.size		_ZN34_INTERNAL_c106a406_4_k_cu_21188fb34cuda3std3__45__cpo5beginE,(_ZN34_INTERNAL_c106a406_4_k_cu_21188fb34cuda3std6ranges3__45__cpo9iter_swapE - _ZN34_INTERNAL_c106a406_4_k_cu_21188fb34cuda3std3__45__cpo5beginE)
_ZN34_INTERNAL_c106a406_4_k_cu_21188fb34cuda3std3__45__cpo5beginE:
	.zero		1
	.type		_ZN34_INTERNAL_c106a406_4_k_cu_21188fb34cuda3std6ranges3__45__cpo9iter_swapE,@object
	.size		_ZN34_INTERNAL_c106a406_4_k_cu_21188fb34cuda3std6ranges3__45__cpo9iter_swapE,(_ZN34_INTERNAL_c106a406_4_k_cu_21188fb34cuda3std3__419piecewise_constructE - _ZN34_INTERNAL_c106a406_4_k_cu_21188fb34cuda3std6ranges3__45__cpo9iter_swapE)
_ZN34_INTERNAL_c106a406_4_k_cu_21188fb34cuda3std6ranges3__45__cpo9iter_swapE:
	.zero		1
	.type		_ZN34_INTERNAL_c106a406_4_k_cu_21188fb34cuda3std3__419piecewise_constructE,@object
	.size		_ZN34_INTERNAL_c106a406_4_k_cu_21188fb34cuda3std3__419piecewise_constructE,(_ZN34_INTERNAL_c106a406_4_k_cu_21188fb34cuda3std3__45__cpo6rbeginE - _ZN34_INTERNAL_c106a406_4_k_cu_21188fb34cuda3std3__419piecewise_constructE)
_ZN34_INTERNAL_c106a406_4_k_cu_21188fb34cuda3std3__419piecewise_constructE:
	.zero		1
	.type		_ZN34_INTERNAL_c106a406_4_k_cu_21188fb34cuda3std3__45__cpo6rbeginE,@object
	.size		_ZN34_INTERNAL_c106a406_4_k_cu_21188fb34cuda3std3__45__cpo6rbeginE,(_ZN34_INTERNAL_c106a406_4_k_cu_21188fb34cuda3std6ranges3__45__cpo5cdataE - _ZN34_INTERNAL_c106a406_4_k_cu_21188fb34cuda3std3__45__cpo6rbeginE)
_ZN34_INTERNAL_c106a406_4_k_cu_21188fb34cuda3std3__45__cpo6rbeginE:
	.zero		1
	.type		_ZN34_INTERNAL_c106a406_4_k_cu_21188fb34cuda3std6ranges3__45__cpo5cdataE,@object
	.size		_ZN34_INTERNAL_c106a406_4_k_cu_21188fb34cuda3std6ranges3__45__cpo5cdataE,(_ZN34_INTERNAL_c106a406_4_k_cu_21188fb34cuda3std6ranges3__45__cpo3endE - _ZN34_INTERNAL_c106a406_4_k_cu_21188fb34cuda3std6ranges3__45__cpo5cdataE)
_ZN34_INTERNAL_c106a406_4_k_cu_21188fb34cuda3std6ranges3__45__cpo5cdataE:
	.zero		1
	.type		_ZN34_INTERNAL_c106a406_4_k_cu_21188fb34cuda3std6ranges3__45__cpo3endE,@object
	.size		_ZN34_INTERNAL_c106a406_4_k_cu_21188fb34cuda3std6ranges3__45__cpo3endE,(_ZN34_INTERNAL_c106a406_4_k_cu_21188fb34cuda3std3__45__cpo4cendE - _ZN34_INTERNAL_c106a406_4_k_cu_21188fb34cuda3std6ranges3__45__cpo3endE)
_ZN34_INTERNAL_c106a406_4_k_cu_21188fb34cuda3std6ranges3__45__cpo3endE:
	.zero		1
	.type		_ZN34_INTERNAL_c106a406_4_k_cu_21188fb34cuda3std3__45__cpo4cendE,@object
	.size		_ZN34_INTERNAL_c106a406_4_k_cu_21188fb34cuda3std3__45__cpo4cendE,(_ZN34_INTERNAL_c106a406_4_k_cu_21188fb34cuda3std6ranges3__45__cpo4dataE - _ZN34_INTERNAL_c106a406_4_k_cu_21188fb34cuda3std3__45__cpo4cendE)
_ZN34_INTERNAL_c106a406_4_k_cu_21188fb34cuda3std3__45__cpo4cendE:
	.zero		1
	.type		_ZN34_INTERNAL_c106a406_4_k_cu_21188fb34cuda3std6ranges3__45__cpo4dataE,@object
	.size		_ZN34_INTERNAL_c106a406_4_k_cu_21188fb34cuda3std6ranges3__45__cpo4dataE,(_ZN34_INTERNAL_c106a406_4_k_cu_21188fb34cuda3std6ranges3__45__cpo5beginE - _ZN34_INTERNAL_c106a406_4_k_cu_21188fb34cuda3std6ranges3__45__cpo4dataE)
_ZN34_INTERNAL_c106a406_4_k_cu_21188fb34cuda3std6ranges3__45__cpo4dataE:
	.zero		1
	.type		_ZN34_INTERNAL_c106a406_4_k_cu_21188fb34cuda3std6ranges3__45__cpo5beginE,@object
	.size		_ZN34_INTERNAL_c106a406_4_k_cu_21188fb34cuda3std6ranges3__45__cpo5beginE,(_ZN34_INTERNAL_c106a406_4_k_cu_21188fb34cuda3std3__45__cpo5crendE - _ZN34_INTERNAL_c106a406_4_k_cu_21188fb34cuda3std6ranges3__45__cpo5beginE)
_ZN34_INTERNAL_c106a406_4_k_cu_21188fb34cuda3std6ranges3__45__cpo5beginE:
	.zero		1
	.type		_ZN34_INTERNAL_c106a406_4_k_cu_21188fb34cuda3std3__45__cpo5crendE,@object
	.size		_ZN34_INTERNAL_c106a406_4_k_cu_21188fb34cuda3std3__45__cpo5crendE,(_ZN34_INTERNAL_c106a406_4_k_cu_21188fb34cuda3std6ranges3__45__cpo8distanceE - _ZN34_INTERNAL_c106a406_4_k_cu_21188fb34cuda3std3__45__cpo5crendE)
_ZN34_INTERNAL_c106a406_4_k_cu_21188fb34cuda3std3__45__cpo5crendE:
	.zero		1
	.type		_ZN34_INTERNAL_c106a406_4_k_cu_21188fb34cuda3std6ranges3__45__cpo8distanceE,@object
	.size		_ZN34_INTERNAL_c106a406_4_k_cu_21188fb34cuda3std6ranges3__45__cpo8distanceE,(_ZN34_INTERNAL_c106a406_4_k_cu_21188fb34cuda3std6ranges3__45__cpo7advanceE - _ZN34_INTERNAL_c106a406_4_k_cu_21188fb34cuda3std6ranges3__45__cpo8distanceE)
_ZN34_INTERNAL_c106a406_4_k_cu_21188fb34cuda3std6ranges3__45__cpo8distanceE:
	.zero		1
	.type		_ZN34_INTERNAL_c106a406_4_k_cu_21188fb34cuda3std6ranges3__45__cpo7advanceE,@object
	.size		_ZN34_INTERNAL_c106a406_4_k_cu_21188fb34cuda3std6ranges3__45__cpo7advanceE,(_ZN34_INTERNAL_c106a406_4_k_cu_21188fb34cuda3std3__45__cpo3endE - _ZN34_INTERNAL_c106a406_4_k_cu_21188fb34cuda3std6ranges3__45__cpo7advanceE)
_ZN34_INTERNAL_c106a406_4_k_cu_21188fb34cuda3std6ranges3__45__cpo7advanceE:
	.zero		1
	.type		_ZN34_INTERNAL_c106a406_4_k_cu_21188fb34cuda3std3__45__cpo3endE,@object
	.size		_ZN34_INTERNAL_c106a406_4_k_cu_21188fb34cuda3std3__45__cpo3endE,(_ZN34_INTERNAL_c106a406_4_k_cu_21188fb34cuda3std6ranges3__45__cpo4nextE - _ZN34_INTERNAL_c106a406_4_k_cu_21188fb34cuda3std3__45__cpo3endE)
_ZN34_INTERNAL_c106a406_4_k_cu_21188fb34cuda3std3__45__cpo3endE:
	.zero		1
	.type		_ZN34_INTERNAL_c106a406_4_k_cu_21188fb34cuda3std6ranges3__45__cpo4nextE,@object
	.size		_ZN34_INTERNAL_c106a406_4_k_cu_21188fb34cuda3std6ranges3__45__cpo4nextE,(_ZN34_INTERNAL_c106a406_4_k_cu_21188fb34cuda3std6ranges3__45__cpo4swapE - _ZN34_INTERNAL_c106a406_4_k_cu_21188fb34cuda3std6ranges3__45__cpo4nextE)
_ZN34_INTERNAL_c106a406_4_k_cu_21188fb34cuda3std6ranges3__45__cpo4nextE:
	.zero		1
	.type		_ZN34_INTERNAL_c106a406_4_k_cu_21188fb34cuda3std6ranges3__45__cpo4swapE,@object
	.size		_ZN34_INTERNAL_c106a406_4_k_cu_21188fb34cuda3std6ranges3__45__cpo4swapE,(_ZN34_INTERNAL_c106a406_4_k_cu_21188fb34cuda3std3__45__cpo4rendE - _ZN34_INTERNAL_c106a406_4_k_cu_21188fb34cuda3std6ranges3__45__cpo4swapE)
_ZN34_INTERNAL_c106a406_4_k_cu_21188fb34cuda3std6ranges3__45__cpo4swapE:
	.zero		1
	.type		_ZN34_INTERNAL_c106a406_4_k_cu_21188fb34cuda3std3__45__cpo4rendE,@object
	.size		_ZN34_INTERNAL_c106a406_4_k_cu_21188fb34cuda3std3__45__cpo4rendE,(_ZN34_INTERNAL_c106a406_4_k_cu_21188fb34cuda3std6ranges3__45__cpo4sizeE - _ZN34_INTERNAL_c106a406_4_k_cu_21188fb34cuda3std3__45__cpo4rendE)
_ZN34_INTERNAL_c106a406_4_k_cu_21188fb34cuda3std3__45__cpo4rendE:
	.zero		1
	.type		_ZN34_INTERNAL_c106a406_4_k_cu_21188fb34cuda3std6ranges3__45__cpo4sizeE,@object
	.size		_ZN34_INTERNAL_c106a406_4_k_cu_21188fb34cuda3std6ranges3__45__cpo4sizeE,(_ZN34_INTERNAL_c106a406_4_k_cu_21188fb34cuda3std6ranges3__45__cpo6cbeginE - _ZN34_INTERNAL_c106a406_4_k_cu_21188fb34cuda3std6ranges3__45__cpo4sizeE)
_ZN34_INTERNAL_c106a406_4_k_cu_21188fb34cuda3std6ranges3__45__cpo4sizeE:
	.zero		1
	.type		_ZN34_INTERNAL_c106a406_4_k_cu_21188fb34cuda3std6ranges3__45__cpo6cbeginE,@object
	.size		_ZN34_INTERNAL_c106a406_4_k_cu_21188fb34cuda3std6ranges3__45__cpo6cbeginE,(.L_13 - _ZN34_INTERNAL_c106a406_4_k_cu_21188fb34cuda3std6ranges3__45__cpo6cbeginE)
_ZN34_INTERNAL_c106a406_4_k_cu_21188fb34cuda3std6ranges3__45__cpo6cbeginE:
	.zero		1
.L_13:


//--------------------- .nv.constant0._Z6vecAddPfS_S_i --------------------------
	.section	.nv.constant0._Z6vecAddPfS_S_i,"a",@progbits
	.sectionflags	@""
	.align	4
.nv.constant0._Z6vecAddPfS_S_i:
	.zero		924


//--------------------- SYMBOLS --------------------------

	.type		.nv.reservedSmem.offset0,@object
	.size		.nv.reservedSmem.offset0,0x4
